//
// Generated by NVIDIA NVVM Compiler
//
// Compiler Build ID: CL-36424714
// Cuda compilation tools, release 13.0, V13.0.88
// Based on NVVM 20.0.0
//

.version 9.0
.target sm_100
.address_size 64

	// .globl	_Z10gpu_reducePii

.visible .entry _Z10gpu_reducePii(
	.param .u64 .ptr .align 1 _Z10gpu_reducePii_param_0,
	.param .u32 _Z10gpu_reducePii_param_1
)
{
	.reg .pred 	%p<6>;
	.reg .b32 	%r<18>;
	.reg .b64 	%rd<11>;

	ld.param.u64 	%rd4, [_Z10gpu_reducePii_param_0];
	ld.param.u32 	%r4, [_Z10gpu_reducePii_param_1];
	cvta.to.global.u64 	%rd1, %rd4;
	mov.u32 	%r5, %tid.x;
	mov.u32 	%r6, %tid.y;
	mov.u32 	%r7, %ctaid.x;
	mov.u32 	%r8, %ctaid.y;
	mov.u32 	%r9, %nctaid.x;
	mov.u32 	%r10, %ntid.x;
	mov.u32 	%r11, %ntid.y;
	mad.lo.s32 	%r12, %r8, %r9, %r7;
	mad.lo.s32 	%r13, %r12, %r11, %r6;
	mad.lo.s32 	%r1, %r13, %r10, %r5;
	setp.ge.s32 	%p1, %r1, %r4;
	@%p1 bra 	$L__BB0_6;
	and.b32  	%r14, %r4, 1;
	setp.eq.b32 	%p2, %r14, 1;
	not.pred 	%p3, %p2;
	@%p3 bra 	$L__BB0_4;
	mul.wide.s32 	%rd5, %r1, 4;
	add.s64 	%rd2, %rd1, %rd5;
	ld.global.u32 	%r15, [%rd2];
	mul.wide.s32 	%rd6, %r4, 4;
	add.s64 	%rd7, %rd1, %rd6;
	ld.global.u32 	%r2, [%rd7+-4];
	setp.ge.s32 	%p4, %r15, %r2;
	@%p4 bra 	$L__BB0_6;
	st.global.u32 	[%rd2], %r2;
	bra.uni 	$L__BB0_6;
$L__BB0_4:
	mul.wide.s32 	%rd8, %r1, 4;
	add.s64 	%rd3, %rd1, %rd8;
	ld.global.u32 	%r16, [%rd3];
	shr.s32 	%r17, %r4, 1;
	mul.wide.s32 	%rd9, %r17, 4;
	add.s64 	%rd10, %rd3, %rd9;
	ld.global.u32 	%r3, [%rd10];
	setp.ge.s32 	%p5, %r16, %r3;
	@%p5 bra 	$L__BB0_6;
	st.global.u32 	[%rd3], %r3;
$L__BB0_6:
	ret;

}


// ===== COMPILED SASS (sm_100) =====

	.target	sm_100

	.elftype	@"ET_EXEC"


//--------------------- .note.nv.tkinfo           --------------------------
	.section	.note.nv.tkinfo,"",@"SHT_NOTE"
	.sectionflags	@"SHF_NOTE_NV_TKINFO"
	.tkinfo
        /*0018*/ 	.word	0x00000002
        /*0030*/ 	.string	""
        /*0030*/ 	.string	"ptxas"
        /*0030*/ 	.string	"Cuda compilation tools, release 13.0, V13.0.88"
        /*0030*/ 	.string	"Build cuda_13.0.r13.0/compiler.36424714_0"
        /*0030*/ 	.string	"-arch sm_100 -m 64 "



//--------------------- .note.nv.cuinfo           --------------------------
	.section	.note.nv.cuinfo,"",@"SHT_NOTE"
	.sectionflags	@"SHF_NOTE_NV_CUINFO"
        /*0018*/ 	.short	0x0002
        /*001a*/ 	.short	0x0064
        /*001c*/ 	.short	0x0082
	.zero		2


//--------------------- .nv.info                  --------------------------
	.section	.nv.info,"",@"SHT_CUDA_INFO"
	.align	4


	//----- nvinfo : EIATTR_REGCOUNT
	.align		4
        /*0000*/ 	.byte	0x04, 0x2f
        /*0002*/ 	.short	(.L_1 - .L_0)
	.align		4
.L_0:
        /*0004*/ 	.word	index@(_Z10gpu_reducePii)
        /*0008*/ 	.word	0x0000000a


	//----- nvinfo : EIATTR_FRAME_SIZE
	.align		4
.L_1:
        /*000c*/ 	.byte	0x04, 0x11
        /*000e*/ 	.short	(.L_3 - .L_2)
	.align		4
.L_2:
        /*0010*/ 	.word	index@(_Z10gpu_reducePii)
        /*0014*/ 	.word	0x00000000


	//----- nvinfo : EIATTR_MIN_STACK_SIZE
	.align		4
.L_3:
        /*0018*/ 	.byte	0x04, 0x12
        /*001a*/ 	.short	(.L_5 - .L_4)
	.align		4
.L_4:
        /*001c*/ 	.word	index@(_Z10gpu_reducePii)
        /*0020*/ 	.word	0x00000000
.L_5:


//--------------------- .nv.compat                --------------------------
	.section	.nv.compat,"",@"SHT_CUDA_COMPAT_INFO"
	.align	4
        /*0000*/ 	.byte	0x02, 0x09, 0x00, 0x00, 0x02, 0x02, 0x01, 0x00, 0x02, 0x05, 0x05, 0x00, 0x03, 0x07, 0x01, 0x01
        /*0010*/ 	.byte	0x02, 0x03, 0x00, 0x00, 0x02, 0x06, 0x01, 0x00, 0x04, 0x0b, 0x08, 0x00, 0x09, 0x00, 0x00, 0x00
        /*0020*/ 	.byte	0x00, 0x00, 0x00, 0x00


//--------------------- .nv.info._Z10gpu_reducePii --------------------------
	.section	.nv.info._Z10gpu_reducePii,"",@"SHT_CUDA_INFO"
	.sectionflags	@""
	.align	4


	//----- nvinfo : EIATTR_CUDA_API_VERSION
	.align		4
        /*0000*/ 	.byte	0x04, 0x37
        /*0002*/ 	.short	(.L_7 - .L_6)
.L_6:
        /*0004*/ 	.word	0x00000082


	//----- nvinfo : EIATTR_KPARAM_INFO
	.align		4
.L_7:
        /*0008*/ 	.byte	0x04, 0x17
        /*000a*/ 	.short	(.L_9 - .L_8)
.L_8:
        /*000c*/ 	.word	0x00000000
        /*0010*/ 	.short	0x0001
        /*0012*/ 	.short	0x0008
        /*0014*/ 	.byte	0x00, 0xf0, 0x11, 0x00


	//----- nvinfo : EIATTR_KPARAM_INFO
	.align		4
.L_9:
        /*0018*/ 	.byte	0x04, 0x17
        /*001a*/ 	.short	(.L_11 - .L_10)
.L_10:
        /*001c*/ 	.word	0x00000000
        /*0020*/ 	.short	0x0000
        /*0022*/ 	.short	0x0000
        /*0024*/ 	.byte	0x00, 0xf5, 0x21, 0x00


	//----- nvinfo : EIATTR_SPARSE_MMA_MASK
	.align		4
.L_11:
        /*0028*/ 	.byte	0x03, 0x50
        /*002a*/ 	.short	0x0000


	//----- nvinfo : EIATTR_MAXREG_COUNT
	.align		4
        /*002c*/ 	.byte	0x03, 0x1b
        /*002e*/ 	.short	0x00ff


	//----- nvinfo : EIATTR_MERCURY_ISA_VERSION
	.align		4
        /*0030*/ 	.byte	0x03, 0x5f
        /*0032*/ 	.short	0x0101


	//----- nvinfo : EIATTR_VRC_CTA_INIT_COUNT
	.align		4
        /*0034*/ 	.byte	0x02, 0x4a
	.zero		1
	.zero		1


	//----- nvinfo : EIATTR_EXIT_INSTR_OFFSETS
	.align		4
        /*0038*/ 	.byte	0x04, 0x1c
        /*003a*/ 	.short	(.L_13 - .L_12)


	//   ....[0]....
.L_12:
        /*003c*/ 	.word	0x000000d0


	//   ....[1]....
        /*0040*/ 	.word	0x00000180


	//   ....[2]....
        /*0044*/ 	.word	0x000001a0


	//   ....[3]....
        /*0048*/ 	.word	0x00000220


	//   ....[4]....
        /*004c*/ 	.word	0x00000240


	//----- nvinfo : EIATTR_CBANK_PARAM_SIZE
	.align		4
.L_13:
        /*0050*/ 	.byte	0x03, 0x19
        /*0052*/ 	.short	0x000c


	//----- nvinfo : EIATTR_PARAM_CBANK
	.align		4
        /*0054*/ 	.byte	0x04, 0x0a
        /*0056*/ 	.short	(.L_15 - .L_14)
	.align		4
.L_14:
        /*0058*/ 	.word	index@(.nv.constant0._Z10gpu_reducePii)
        /*005c*/ 	.short	0x0380
        /*005e*/ 	.short	0x000c


	//----- nvinfo : EIATTR_SW_WAR
	.align		4
.L_15:
        /*0060*/ 	.byte	0x04, 0x36
        /*0062*/ 	.short	(.L_17 - .L_16)
.L_16:
        /*0064*/ 	.word	0x00000008
.L_17:


//--------------------- .nv.callgraph             --------------------------
	.section	.nv.callgraph,"",@"SHT_CUDA_CALLGRAPH"
	.align	4
	.sectionentsize	8
	.align		4
        /*0000*/ 	.word	0x00000000
	.align		4
        /*0004*/ 	.word	0xffffffff
	.align		4
        /*0008*/ 	.word	0x00000000
	.align		4
        /*000c*/ 	.word	0xfffffffe
	.align		4
        /*0010*/ 	.word	0x00000000
	.align		4
        /*0014*/ 	.word	0xfffffffd
	.align		4
        /*0018*/ 	.word	0x00000000
	.align		4
        /*001c*/ 	.word	0xfffffffc


//--------------------- .text._Z10gpu_reducePii   --------------------------
	.section	.text._Z10gpu_reducePii,"ax",@progbits
	.align	128
        .global         _Z10gpu_reducePii
        .type           _Z10gpu_reducePii,@function
        .size           _Z10gpu_reducePii,(.L_x_2 - _Z10gpu_reducePii)
        .other          _Z10gpu_reducePii,@"STO_CUDA_ENTRY STV_DEFAULT"
_Z10gpu_reducePii:
.text._Z10gpu_reducePii:
[----:B------:R-:W-:Y:S01]  /*0000*/  LDC R1, c[0x0][0x37c] ;  /* 0x0000df00ff017b82 */ /* 0x000fe20000000800 */
[----:B------:R-:W0:Y:S07]  /*0010*/  S2R R0, SR_TID.Y ;  /* 0x0000000000007919 */ /* 0x000e2e0000002200 */
[----:B------:R-:W-:Y:S01]  /*0020*/  S2UR UR4, SR_CTAID.X ;  /* 0x00000000000479c3 */ /* 0x000fe20000002500 */
[----:B------:R-:W1:Y:S01]  /*0030*/  LDCU UR6, c[0x0][0x370] ;  /* 0x00006e00ff0677ac */ /* 0x000e620008000800 */
[----:B------:R-:W2:Y:S01]  /*0040*/  S2R R7, SR_TID.X ;  /* 0x0000000000077919 */ /* 0x000ea20000002100 */
[----:B------:R-:W2:Y:S05]  /*0050*/  LDCU UR7, c[0x0][0x360] ;  /* 0x00006c00ff0777ac */ /* 0x000eaa0008000800 */
[----:B------:R-:W1:Y:S08]  /*0060*/  S2UR UR5, SR_CTAID.Y ;  /* 0x00000000000579c3 */ /* 0x000e700000002600 */
[----:B------:R-:W0:Y:S08]  /*0070*/  LDC R3, c[0x0][0x364] ;  /* 0x0000d900ff037b82 */ /* 0x000e300000000800 */
[----:B------:R-:W3:Y:S01]  /*0080*/  LDC R6, c[0x0][0x388] ;  /* 0x0000e200ff067b82 */ /* 0x000ee20000000800 */
[----:B-1----:R-:W-:-:S06]  /*0090*/  UIMAD UR4, UR5, UR6, UR4 ;  /* 0x00000006050472a4 */ /* 0x002fcc000f8e0204 */
[----:B0-----:R-:W-:-:S04]  /*00a0*/  IMAD R0, R3, UR4, R0 ;  /* 0x0000000403007c24 */ /* 0x001fc8000f8e0200 */
[----:B--2---:R-:W-:-:S05]  /*00b0*/  IMAD R7, R0, UR7, R7 ;  /* 0x0000000700077c24 */ /* 0x004fca000f8e0207 */
[----:B---3--:R-:W-:-:S13]  /*00c0*/  ISETP.GE.AND P0, PT, R7, R6, PT ;  /* 0x000000060700720c */ /* 0x008fda0003f06270 */
[----:B------:R-:W-:Y:S05]  /*00d0*/  @P0 EXIT ;  /* 0x000000000000094d */ /* 0x000fea0003800000 */
[----:B------:R-:W-:Y:S01]  /*00e0*/  LOP3.LUT R0, R6, 0x1, RZ, 0xc0, !PT ;  /* 0x0000000106007812 */ /* 0x000fe200078ec0ff */
[----:B------:R-:W0:Y:S03]  /*00f0*/  LDCU.64 UR4, c[0x0][0x358] ;  /* 0x00006b00ff0477ac */ /* 0x000e260008000a00 */
[----:B------:R-:W-:-:S13]  /*0100*/  ISETP.NE.U32.AND P0, PT, R0, 0x1, PT ;  /* 0x000000010000780c */ /* 0x000fda0003f05070 */
[----:B------:R-:W-:Y:S05]  /*0110*/  @P0 BRA `(.L_x_0) ;  /* 0x0000000000240947 */ /* 0x000fea0003800000 */
[----:B------:R-:W1:Y:S02]  /*0120*/  LDC.64 R2, c[0x0][0x380] ;  /* 0x0000e000ff027b82 */ /* 0x000e640000000a00 */
[----:B-1----:R-:W-:-:S04]  /*0130*/  IMAD.WIDE R4, R6, 0x4, R2 ;  /* 0x0000000406047825 */ /* 0x002fc800078e0202 */
[----:B------:R-:W-:Y:S02]  /*0140*/  IMAD.WIDE R2, R7, 0x4, R2 ;  /* 0x0000000407027825 */ /* 0x000fe400078e0202 */
[----:B0-----:R-:W2:Y:S04]  /*0150*/  LDG.E R5, desc[UR4][R4.64+-0x4] ;  /* 0xfffffc0404057981 */ /* 0x001ea8000c1e1900 */
[----:B------:R-:W2:Y:S02]  /*0160*/  LDG.E R0, desc[UR4][R2.64] ;  /* 0x0000000402007981 */ /* 0x000ea4000c1e1900 */
[----:B--2---:R-:W-:-:S13]  /*0170*/  ISETP.GE.AND P0, PT, R0, R5, PT ;  /* 0x000000050000720c */ /* 0x004fda0003f06270 */
[----:B------:R-:W-:Y:S05]  /*0180*/  @P0 EXIT ;  /* 0x000000000000094d */ /* 0x000fea0003800000 */
[----:B------:R-:W-:Y:S01]  /*0190*/  STG.E desc[UR4][R2.64], R5 ;  /* 0x0000000502007986 */ /* 0x000fe2000c101904 */
[----:B------:R-:W-:Y:S05]  /*01a0*/  EXIT ;  /* 0x000000000000794d */ /* 0x000fea0003800000 */
.L_x_0:
[----:B------:R-:W1:Y:S02]  /*01b0*/  LDC.64 R2, c[0x0][0x380] ;  /* 0x0000e000ff027b82 */ /* 0x000e640000000a00 */
[----:B-1----:R-:W-:Y:S01]  /*01c0*/  IMAD.WIDE R4, R7, 0x4, R2 ;  /* 0x0000000407047825 */ /* 0x002fe200078e0202 */
[----:B------:R-:W-:-:S04]  /*01d0*/  SHF.R.S32.HI R3, RZ, 0x1, R6 ;  /* 0x00000001ff037819 */ /* 0x000fc80000011406 */
[----:B0-----:R-:W2:Y:S01]  /*01e0*/  LDG.E R0, desc[UR4][R4.64] ;  /* 0x0000000404007981 */ /* 0x001ea2000c1e1900 */
[----:B------:R-:W-:-:S06]  /*01f0*/  IMAD.WIDE R2, R3, 0x4, R4 ;  /* 0x0000000403027825 */ /* 0x000fcc00078e0204 */
[----:B------:R-:W2:Y:S02]  /*0200*/  LDG.E R3, desc[UR4][R2.64] ;  /* 0x0000000402037981 */ /* 0x000ea4000c1e1900 */
[----:B--2---:R-:W-:-:S13]  /*0210*/  ISETP.GE.AND P0, PT, R0, R3, PT ;  /* 0x000000030000720c */ /* 0x004fda0003f06270 */
[----:B------:R-:W-:Y:S05]  /*0220*/  @P0 EXIT ;  /* 0x000000000000094d */ /* 0x000fea0003800000 */
[----:B------:R-:W-:Y:S01]  /*0230*/  STG.E desc[UR4][R4.64], R3 ;  /* 0x0000000304007986 */ /* 0x000fe2000c101904 */
[----:B------:R-:W-:Y:S05]  /*0240*/  EXIT ;  /* 0x000000000000794d */ /* 0x000fea0003800000 */
.L_x_1:
[----:B------:R-:W-:-:S00]  /*0250*/  BRA `(.L_x_1) ;  /* 0xfffffffc00fc7947 */ /* 0x000fc0000383ffff */
[----:B------:R-:W-:-:S00]  /*0260*/  NOP ;  /* 0x0000000000007918 */ /* 0x000fc00000000000 */
        /* <DEDUP_REMOVED lines=9> */
.L_x_2:


//--------------------- .nv.shared.reserved.0     --------------------------
	.section	.nv.shared.reserved.0,"aw",@nobits
	.weak		__nv_reservedSMEM_offset_0_alias
	.size		__nv_reservedSMEM_offset_0_alias, 0, 64
	.other		__nv_reservedSMEM_offset_0_alias,@"STO_CUDA_RESERVED_SHARED STV_DEFAULT"
__nv_reservedSMEM_offset_0_alias:
	.zero		0
	.zero		64


//--------------------- .nv.constant0._Z10gpu_reducePii --------------------------
	.section	.nv.constant0._Z10gpu_reducePii,"a",@progbits
	.sectionflags	@""
	.align	4
.nv.constant0._Z10gpu_reducePii:
	.zero		908


//--------------------- SYMBOLS --------------------------

	.type		.nv.reservedSmem.offset0,@object
	.size		.nv.reservedSmem.offset0,0x4
